//
// Generated by NVIDIA NVVM Compiler
//
// Compiler Build ID: CL-36424714
// Cuda compilation tools, release 13.0, V13.0.88
// Based on NVVM 20.0.0
//

.version 9.0
.target sm_100
.address_size 64

	// .globl	_Z18mergeSortIterativePii
.extern .func  (.param .b64 func_retval0) malloc
(
	.param .b64 malloc_param_0
)
;
.extern .func free
(
	.param .b64 free_param_0
)
;

.visible .entry _Z18mergeSortIterativePii(
	.param .u64 .ptr .align 1 _Z18mergeSortIterativePii_param_0,
	.param .u32 _Z18mergeSortIterativePii_param_1
)
{
	.reg .pred 	%p<33>;
	.reg .b32 	%r<122>;
	.reg .b64 	%rd<61>;

	ld.param.u64 	%rd14, [_Z18mergeSortIterativePii_param_0];
	ld.param.u32 	%r51, [_Z18mergeSortIterativePii_param_1];
	cvta.to.global.u64 	%rd1, %rd14;
	setp.lt.s32 	%p1, %r51, 2;
	@%p1 bra 	$L__BB0_33;
	mov.u32 	%r53, %ctaid.x;
	mov.u32 	%r54, %ntid.x;
	mov.u32 	%r55, %tid.x;
	mad.lo.s32 	%r1, %r53, %r54, %r55;
	add.s32 	%r2, %r51, -1;
	add.s64 	%rd2, %rd1, 8;
	mov.b32 	%r104, 2;
$L__BB0_2:
	mul.lo.s32 	%r116, %r104, %r1;
	setp.ge.s32 	%p2, %r116, %r51;
	@%p2 bra 	$L__BB0_32;
	shr.u32 	%r56, %r104, 1;
	add.s32 	%r57, %r116, %r56;
	add.s32 	%r58, %r57, -1;
	min.s32 	%r5, %r58, %r2;
	add.s32 	%r59, %r104, %r116;
	add.s32 	%r60, %r59, -1;
	min.s32 	%r6, %r60, %r2;
	setp.gt.s32 	%p3, %r57, %r6;
	@%p3 bra 	$L__BB0_32;
	sub.s32 	%r7, %r5, %r116;
	sub.s32 	%r8, %r6, %r5;
	mul.wide.s32 	%rd15, %r7, 4;
	add.s64 	%rd16, %rd15, 4;
	{ // callseq 0, 0
	.param .b64 param0;
	st.param.b64 	[param0], %rd16;
	.param .b64 retval0;
	call.uni (retval0), 
	malloc, 
	(
	param0
	);
	ld.param.b64 	%rd17, [retval0];
	} // callseq 0
	mul.wide.s32 	%rd18, %r8, 4;
	{ // callseq 1, 0
	.param .b64 param0;
	st.param.b64 	[param0], %rd18;
	.param .b64 retval0;
	call.uni (retval0), 
	malloc, 
	(
	param0
	);
	ld.param.b64 	%rd19, [retval0];
	} // callseq 1
	setp.lt.s32 	%p4, %r7, 0;
	@%p4 bra 	$L__BB0_12;
	add.s32 	%r9, %r7, 1;
	and.b32  	%r10, %r9, 3;
	setp.lt.u32 	%p5, %r7, 3;
	mov.b32 	%r105, 0;
	@%p5 bra 	$L__BB0_8;
	and.b32  	%r105, %r9, -4;
	neg.s32 	%r107, %r105;
	add.s64 	%rd60, %rd17, 8;
	mov.u32 	%r106, %r116;
$L__BB0_7:
	mul.wide.s32 	%rd20, %r106, 4;
	add.s64 	%rd21, %rd2, %rd20;
	ld.global.u32 	%r63, [%rd21+-8];
	st.u32 	[%rd60+-8], %r63;
	ld.global.u32 	%r64, [%rd21+-4];
	st.u32 	[%rd60+-4], %r64;
	ld.global.u32 	%r65, [%rd21];
	st.u32 	[%rd60], %r65;
	ld.global.u32 	%r66, [%rd21+4];
	st.u32 	[%rd60+4], %r66;
	add.s32 	%r107, %r107, 4;
	add.s32 	%r106, %r106, 4;
	add.s64 	%rd60, %rd60, 16;
	setp.eq.s32 	%p6, %r107, 0;
	@%p6 bra 	$L__BB0_8;
	bra.uni 	$L__BB0_7;
$L__BB0_8:
	setp.eq.s32 	%p7, %r10, 0;
	@%p7 bra 	$L__BB0_12;
	add.s32 	%r67, %r105, %r116;
	mul.wide.s32 	%rd22, %r67, 4;
	add.s64 	%rd6, %rd1, %rd22;
	ld.global.u32 	%r68, [%rd6];
	mul.wide.u32 	%rd23, %r105, 4;
	add.s64 	%rd7, %rd17, %rd23;
	st.u32 	[%rd7], %r68;
	setp.eq.s32 	%p8, %r10, 1;
	@%p8 bra 	$L__BB0_12;
	ld.global.u32 	%r69, [%rd6+4];
	st.u32 	[%rd7+4], %r69;
	setp.eq.s32 	%p9, %r10, 2;
	@%p9 bra 	$L__BB0_12;
	ld.global.u32 	%r70, [%rd6+8];
	st.u32 	[%rd7+8], %r70;
$L__BB0_12:
	setp.lt.s32 	%p10, %r8, 1;
	@%p10 bra 	$L__BB0_20;
	and.b32  	%r14, %r8, 3;
	sub.s32 	%r72, %r5, %r6;
	setp.gt.u32 	%p11, %r72, -4;
	mov.b32 	%r108, 0;
	@%p11 bra 	$L__BB0_16;
	and.b32  	%r108, %r8, 2147483644;
	mov.b32 	%r109, 0;
$L__BB0_15:
	cvt.s64.s32 	%rd24, %r109;
	cvt.s64.s32 	%rd25, %r5;
	add.s64 	%rd26, %rd25, %rd24;
	shl.b64 	%rd27, %rd26, 2;
	add.s64 	%rd28, %rd1, %rd27;
	ld.global.u32 	%r74, [%rd28+4];
	mul.wide.u32 	%rd29, %r109, 4;
	add.s64 	%rd30, %rd19, %rd29;
	st.u32 	[%rd30], %r74;
	ld.global.u32 	%r75, [%rd28+8];
	st.u32 	[%rd30+4], %r75;
	ld.global.u32 	%r76, [%rd28+12];
	st.u32 	[%rd30+8], %r76;
	ld.global.u32 	%r77, [%rd28+16];
	st.u32 	[%rd30+12], %r77;
	add.s32 	%r109, %r109, 4;
	setp.eq.s32 	%p12, %r109, %r108;
	@%p12 bra 	$L__BB0_16;
	bra.uni 	$L__BB0_15;
$L__BB0_16:
	setp.eq.s32 	%p13, %r14, 0;
	@%p13 bra 	$L__BB0_20;
	cvt.u64.u32 	%rd31, %r108;
	cvt.s64.s32 	%rd10, %r5;
	add.s64 	%rd32, %rd10, %rd31;
	shl.b64 	%rd33, %rd32, 2;
	add.s64 	%rd34, %rd1, %rd33;
	ld.global.u32 	%r78, [%rd34+4];
	mul.wide.u32 	%rd35, %r108, 4;
	add.s64 	%rd11, %rd19, %rd35;
	st.u32 	[%rd11], %r78;
	setp.eq.s32 	%p14, %r14, 1;
	@%p14 bra 	$L__BB0_20;
	add.s32 	%r79, %r108, 1;
	cvt.u64.u32 	%rd36, %r79;
	add.s64 	%rd37, %rd10, %rd36;
	shl.b64 	%rd38, %rd37, 2;
	add.s64 	%rd39, %rd1, %rd38;
	ld.global.u32 	%r80, [%rd39+4];
	st.u32 	[%rd11+4], %r80;
	setp.eq.s32 	%p15, %r14, 2;
	@%p15 bra 	$L__BB0_20;
	add.s32 	%r81, %r108, 2;
	cvt.s64.s32 	%rd40, %r81;
	add.s64 	%rd41, %rd10, %rd40;
	shl.b64 	%rd42, %rd41, 2;
	add.s64 	%rd43, %rd1, %rd42;
	ld.global.u32 	%r82, [%rd43+4];
	st.u32 	[%rd11+8], %r82;
$L__BB0_20:
	setp.lt.s32 	%p16, %r8, 1;
	setp.lt.s32 	%p17, %r7, 0;
	mov.b32 	%r115, 0;
	or.pred  	%p18, %p17, %p16;
	mov.u32 	%r114, %r115;
	@%p18 bra 	$L__BB0_23;
	mov.b32 	%r114, 0;
	mov.u32 	%r113, %r116;
	mov.u32 	%r115, %r114;
$L__BB0_22:
	mul.wide.u32 	%rd44, %r115, 4;
	add.s64 	%rd45, %rd17, %rd44;
	ld.u32 	%r85, [%rd45];
	mul.wide.u32 	%rd46, %r114, 4;
	add.s64 	%rd47, %rd19, %rd46;
	ld.u32 	%r87, [%rd47];
	setp.gt.s32 	%p19, %r85, %r87;
	setp.le.s32 	%p20, %r85, %r87;
	selp.u32 	%r89, 1, 0, %p20;
	add.s32 	%r115, %r115, %r89;
	selp.u32 	%r90, 1, 0, %p19;
	add.s32 	%r114, %r114, %r90;
	min.s32 	%r91, %r85, %r87;
	add.s32 	%r116, %r113, 1;
	mul.wide.s32 	%rd48, %r113, 4;
	add.s64 	%rd49, %rd1, %rd48;
	st.global.u32 	[%rd49], %r91;
	setp.le.s32 	%p21, %r115, %r7;
	setp.lt.s32 	%p22, %r114, %r8;
	and.pred  	%p23, %p21, %p22;
	mov.u32 	%r113, %r116;
	@%p23 bra 	$L__BB0_22;
$L__BB0_23:
	setp.gt.s32 	%p24, %r115, %r7;
	@%p24 bra 	$L__BB0_24;
	bra.uni 	$L__BB0_34;
$L__BB0_24:
	setp.ge.s32 	%p26, %r114, %r8;
	@%p26 bra 	$L__BB0_31;
	add.s32 	%r93, %r114, %r5;
	sub.s32 	%r94, %r6, %r93;
	and.b32  	%r33, %r94, 3;
	setp.eq.s32 	%p27, %r33, 0;
	mov.u32 	%r117, %r116;
	mov.u32 	%r118, %r114;
	@%p27 bra 	$L__BB0_29;
	add.s32 	%r118, %r114, 1;
	mul.wide.s32 	%rd54, %r114, 4;
	add.s64 	%rd12, %rd19, %rd54;
	ld.u32 	%r95, [%rd12];
	add.s32 	%r117, %r116, 1;
	mul.wide.s32 	%rd55, %r116, 4;
	add.s64 	%rd13, %rd1, %rd55;
	st.global.u32 	[%rd13], %r95;
	setp.eq.s32 	%p28, %r33, 1;
	@%p28 bra 	$L__BB0_29;
	add.s32 	%r118, %r114, 2;
	ld.u32 	%r96, [%rd12+4];
	add.s32 	%r117, %r116, 2;
	st.global.u32 	[%rd13+4], %r96;
	setp.eq.s32 	%p29, %r33, 2;
	@%p29 bra 	$L__BB0_29;
	add.s32 	%r118, %r114, 3;
	ld.u32 	%r97, [%rd12+8];
	add.s32 	%r117, %r116, 3;
	st.global.u32 	[%rd13+8], %r97;
$L__BB0_29:
	sub.s32 	%r98, %r114, %r6;
	add.s32 	%r99, %r98, %r5;
	setp.gt.u32 	%p30, %r99, -4;
	@%p30 bra 	$L__BB0_31;
$L__BB0_30:
	mul.wide.s32 	%rd56, %r118, 4;
	add.s64 	%rd57, %rd19, %rd56;
	ld.u32 	%r100, [%rd57];
	mul.wide.s32 	%rd58, %r117, 4;
	add.s64 	%rd59, %rd1, %rd58;
	st.global.u32 	[%rd59], %r100;
	ld.u32 	%r101, [%rd57+4];
	st.global.u32 	[%rd59+4], %r101;
	ld.u32 	%r102, [%rd57+8];
	st.global.u32 	[%rd59+8], %r102;
	add.s32 	%r118, %r118, 4;
	ld.u32 	%r103, [%rd57+12];
	add.s32 	%r117, %r117, 4;
	st.global.u32 	[%rd59+12], %r103;
	setp.lt.s32 	%p31, %r118, %r8;
	@%p31 bra 	$L__BB0_30;
$L__BB0_31:
	{ // callseq 2, 0
	.param .b64 param0;
	st.param.b64 	[param0], %rd17;
	call.uni 
	free, 
	(
	param0
	);
	} // callseq 2
	{ // callseq 3, 0
	.param .b64 param0;
	st.param.b64 	[param0], %rd19;
	call.uni 
	free, 
	(
	param0
	);
	} // callseq 3
$L__BB0_32:
	shl.b32 	%r104, %r104, 1;
	bar.sync 	0;
	setp.le.s32 	%p32, %r104, %r51;
	@%p32 bra 	$L__BB0_2;
$L__BB0_33:
	ret;
$L__BB0_34:
	add.s32 	%r44, %r115, 1;
	mul.wide.s32 	%rd50, %r115, 4;
	add.s64 	%rd51, %rd17, %rd50;
	ld.u32 	%r92, [%rd51];
	add.s32 	%r45, %r116, 1;
	mul.wide.s32 	%rd52, %r116, 4;
	add.s64 	%rd53, %rd1, %rd52;
	st.global.u32 	[%rd53], %r92;
	setp.lt.s32 	%p25, %r115, %r7;
	mov.u32 	%r116, %r45;
	mov.u32 	%r115, %r44;
	@%p25 bra 	$L__BB0_34;
	bra.uni 	$L__BB0_24;

}


// ===== COMPILED SASS (sm_100) =====

	.target	sm_100

	.elftype	@"ET_EXEC"


//--------------------- .note.nv.tkinfo           --------------------------
	.section	.note.nv.tkinfo,"",@"SHT_NOTE"
	.sectionflags	@"SHF_NOTE_NV_TKINFO"
	.tkinfo
        /*0018*/ 	.word	0x00000002
        /*0030*/ 	.string	""
        /*0030*/ 	.string	"ptxas"
        /*0030*/ 	.string	"Cuda compilation tools, release 13.0, V13.0.88"
        /*0030*/ 	.string	"Build cuda_13.0.r13.0/compiler.36424714_0"
        /*0030*/ 	.string	"-arch sm_100 -m 64 "



//--------------------- .note.nv.cuinfo           --------------------------
	.section	.note.nv.cuinfo,"",@"SHT_NOTE"
	.sectionflags	@"SHF_NOTE_NV_CUINFO"
        /*0018*/ 	.short	0x0002
        /*001a*/ 	.short	0x0064
        /*001c*/ 	.short	0x0082
	.zero		2


//--------------------- .nv.info                  --------------------------
	.section	.nv.info,"",@"SHT_CUDA_INFO"
	.align	4


	//----- nvinfo : EIATTR_REGCOUNT
	.align		4
        /*0000*/ 	.byte	0x04, 0x2f
        /*0002*/ 	.short	(.L_1 - .L_0)
	.align		4
.L_0:
        /*0004*/ 	.word	index@(_Z18mergeSortIterativePii)
        /*0008*/ 	.word	0x00000020


	//----- nvinfo : EIATTR_FRAME_SIZE
	.align		4
.L_1:
        /*000c*/ 	.byte	0x04, 0x11
        /*000e*/ 	.short	(.L_3 - .L_2)
	.align		4
.L_2:
        /*0010*/ 	.word	index@(_Z18mergeSortIterativePii)
        /*0014*/ 	.word	0x00000000


	//----- nvinfo : EIATTR_MIN_STACK_SIZE
	.align		4
.L_3:
        /*0018*/ 	.byte	0x04, 0x12
        /*001a*/ 	.short	(.L_5 - .L_4)
	.align		4
.L_4:
        /*001c*/ 	.word	index@(_Z18mergeSortIterativePii)
        /*0020*/ 	.word	0x00000000
.L_5:


//--------------------- .nv.compat                --------------------------
	.section	.nv.compat,"",@"SHT_CUDA_COMPAT_INFO"
	.align	4
        /*0000*/ 	.byte	0x02, 0x09, 0x00, 0x00, 0x02, 0x02, 0x01, 0x00, 0x02, 0x05, 0x05, 0x00, 0x03, 0x07, 0x01, 0x01
        /*0010*/ 	.byte	0x02, 0x03, 0x00, 0x00, 0x02, 0x06, 0x01, 0x00, 0x04, 0x0b, 0x08, 0x00, 0x09, 0x00, 0x00, 0x00
        /*0020*/ 	.byte	0x00, 0x00, 0x00, 0x00


//--------------------- .nv.info._Z18mergeSortIterativePii --------------------------
	.section	.nv.info._Z18mergeSortIterativePii,"",@"SHT_CUDA_INFO"
	.sectionflags	@""
	.align	4


	//----- nvinfo : EIATTR_CUDA_API_VERSION
	.align		4
        /*0000*/ 	.byte	0x04, 0x37
        /*0002*/ 	.short	(.L_7 - .L_6)
.L_6:
        /*0004*/ 	.word	0x00000082


	//----- nvinfo : EIATTR_KPARAM_INFO
	.align		4
.L_7:
        /*0008*/ 	.byte	0x04, 0x17
        /*000a*/ 	.short	(.L_9 - .L_8)
.L_8:
        /*000c*/ 	.word	0x00000000
        /*0010*/ 	.short	0x0001
        /*0012*/ 	.short	0x0008
        /*0014*/ 	.byte	0x00, 0xf0, 0x11, 0x00


	//----- nvinfo : EIATTR_KPARAM_INFO
	.align		4
.L_9:
        /*0018*/ 	.byte	0x04, 0x17
        /*001a*/ 	.short	(.L_11 - .L_10)
.L_10:
        /*001c*/ 	.word	0x00000000
        /*0020*/ 	.short	0x0000
        /*0022*/ 	.short	0x0000
        /*0024*/ 	.byte	0x00, 0xf5, 0x21, 0x00


	//----- nvinfo : EIATTR_SPARSE_MMA_MASK
	.align		4
.L_11:
        /*0028*/ 	.byte	0x03, 0x50
        /*002a*/ 	.short	0x0000


	//----- nvinfo : EIATTR_MAXREG_COUNT
	.align		4
        /*002c*/ 	.byte	0x03, 0x1b
        /*002e*/ 	.short	0x00ff


	//----- nvinfo : EIATTR_NUM_BARRIERS
	.align		4
        /*0030*/ 	.byte	0x02, 0x4c
        /*0032*/ 	.byte	0x01
	.zero		1


	//----- nvinfo : EIATTR_EXTERNS
	.align		4
        /*0034*/ 	.byte	0x04, 0x0f
        /*0036*/ 	.short	(.L_13 - .L_12)


	//   ....[0]....
	.align		4
.L_12:
        /*0038*/ 	.word	index@(malloc)


	//   ....[1]....
	.align		4
        /*003c*/ 	.word	index@(free)


	//----- nvinfo : EIATTR_MERCURY_ISA_VERSION
	.align		4
.L_13:
        /*0040*/ 	.byte	0x03, 0x5f
        /*0042*/ 	.short	0x0101


	//----- nvinfo : EIATTR_VRC_CTA_INIT_COUNT
	.align		4
        /*0044*/ 	.byte	0x02, 0x4a
	.zero		1
	.zero		1


	//----- nvinfo : EIATTR_SYSCALL_OFFSETS
	.align		4
        /*0048*/ 	.byte	0x04, 0x46
        /*004a*/ 	.short	(.L_15 - .L_14)


	//   ....[0]....
.L_14:
        /*004c*/ 	.word	0x00000200


	//   ....[1]....
        /*0050*/ 	.word	0x00000280


	//   ....[2]....
        /*0054*/ 	.word	0x00000f90


	//   ....[3]....
        /*0058*/ 	.word	0x00000fe0


	//----- nvinfo : EIATTR_EXIT_INSTR_OFFSETS
	.align		4
.L_15:
        /*005c*/ 	.byte	0x04, 0x1c
        /*005e*/ 	.short	(.L_17 - .L_16)


	//   ....[0]....
.L_16:
        /*0060*/ 	.word	0x00000030


	//   ....[1]....
        /*0064*/ 	.word	0x00001050


	//----- nvinfo : EIATTR_CRS_STACK_SIZE
	.align		4
.L_17:
        /*0068*/ 	.byte	0x04, 0x1e
        /*006a*/ 	.short	(.L_19 - .L_18)
.L_18:
        /*006c*/ 	.word	0x00000000


	//----- nvinfo : EIATTR_CBANK_PARAM_SIZE
	.align		4
.L_19:
        /*0070*/ 	.byte	0x03, 0x19
        /*0072*/ 	.short	0x000c


	//----- nvinfo : EIATTR_PARAM_CBANK
	.align		4
        /*0074*/ 	.byte	0x04, 0x0a
        /*0076*/ 	.short	(.L_21 - .L_20)
	.align		4
.L_20:
        /*0078*/ 	.word	index@(.nv.constant0._Z18mergeSortIterativePii)
        /*007c*/ 	.short	0x0380
        /*007e*/ 	.short	0x000c


	//----- nvinfo : EIATTR_SW_WAR
	.align		4
.L_21:
        /*0080*/ 	.byte	0x04, 0x36
        /*0082*/ 	.short	(.L_23 - .L_22)
.L_22:
        /*0084*/ 	.word	0x00000008
.L_23:


//--------------------- .nv.callgraph             --------------------------
	.section	.nv.callgraph,"",@"SHT_CUDA_CALLGRAPH"
	.align	4
	.sectionentsize	8
	.align		4
        /*0000*/ 	.word	0x00000000
	.align		4
        /*0004*/ 	.word	0xffffffff
	.align		4
        /*0008*/ 	.word	index@(_Z18mergeSortIterativePii)
	.align		4
        /*000c*/ 	.word	index@(free)
	.align		4
        /*0010*/ 	.word	index@(_Z18mergeSortIterativePii)
	.align		4
        /*0014*/ 	.word	index@(malloc)
	.align		4
        /*0018*/ 	.word	0x00000000
	.align		4
        /*001c*/ 	.word	0xfffffffe
	.align		4
        /*0020*/ 	.word	0x00000000
	.align		4
        /*0024*/ 	.word	0xfffffffd
	.align		4
        /*0028*/ 	.word	0x00000000
	.align		4
        /*002c*/ 	.word	0xfffffffc


//--------------------- .nv.constant4             --------------------------
	.section	.nv.constant4,"a",@progbits
	.align	8
	.align		8
.nv.constant4:
        /*0000*/ 	.dword	malloc
	.align		8
        /*0008*/ 	.dword	free


//--------------------- .text._Z18mergeSortIterativePii --------------------------
	.section	.text._Z18mergeSortIterativePii,"ax",@progbits
	.align	128
        .global         _Z18mergeSortIterativePii
        .type           _Z18mergeSortIterativePii,@function
        .size           _Z18mergeSortIterativePii,(.L_x_27 - _Z18mergeSortIterativePii)
        .other          _Z18mergeSortIterativePii,@"STO_CUDA_ENTRY STV_DEFAULT"
_Z18mergeSortIterativePii:
.text._Z18mergeSortIterativePii:
[----:B------:R-:W0:Y:S08]  /*0000*/  LDC R1, c[0x0][0x37c] ;  /* 0x0000df00ff017b82 */ /* 0x000e300000000800 */
[----:B------:R-:W1:Y:S02]  /*0010*/  LDC R18, c[0x0][0x388] ;  /* 0x0000e200ff127b82 */ /* 0x000e640000000800 */
[----:B-1----:R-:W-:-:S13]  /*0020*/  ISETP.GE.AND P0, PT, R18, 0x2, PT ;  /* 0x000000021200780c */ /* 0x002fda0003f06270 */
[----:B0-----:R-:W-:Y:S05]  /*0030*/  @!P0 EXIT ;  /* 0x000000000000894d */ /* 0x001fea0003800000 */
[----:B------:R-:W0:Y:S01]  /*0040*/  S2R R0, SR_TID.X ;  /* 0x0000000000007919 */ /* 0x000e220000002100 */
[----:B------:R-:W0:Y:S01]  /*0050*/  S2UR UR4, SR_CTAID.X ;  /* 0x00000000000479c3 */ /* 0x000e220000002500 */
[----:B------:R-:W1:Y:S01]  /*0060*/  LDCU.64 UR38, c[0x0][0x380] ;  /* 0x00007000ff2677ac */ /* 0x000e620008000a00 */
[----:B------:R-:W-:Y:S02]  /*0070*/  VIADD R18, R18, 0xffffffff ;  /* 0xffffffff12127836 */ /* 0x000fe40000000000 */
[----:B------:R-:W-:Y:S01]  /*0080*/  IMAD.MOV.U32 R2, RZ, RZ, 0x2 ;  /* 0x00000002ff027424 */ /* 0x000fe200078e00ff */
[----:B------:R-:W2:Y:S03]  /*0090*/  LDCU.64 UR36, c[0x0][0x358] ;  /* 0x00006b00ff2477ac */ /* 0x000ea60008000a00 */
[----:B------:R-:W0:Y:S01]  /*00a0*/  LDC R19, c[0x0][0x360] ;  /* 0x0000d800ff137b82 */ /* 0x000e220000000800 */
[----:B-1----:R-:W-:-:S04]  /*00b0*/  UIADD3 UR38, UP0, UPT, UR38, 0x8, URZ ;  /* 0x0000000826267890 */ /* 0x002fc8000ff1e0ff */
[----:B------:R-:W-:Y:S01]  /*00c0*/  UIADD3.X UR39, UPT, UPT, URZ, UR39, URZ, UP0, !UPT ;  /* 0x00000027ff277290 */ /* 0x000fe200087fe4ff */
[----:B0-2---:R-:W-:-:S11]  /*00d0*/  IMAD R19, R19, UR4, R0 ;  /* 0x0000000413137c24 */ /* 0x005fd6000f8e0200 */
.L_x_25:
[----:B------:R-:W0:Y:S01]  /*00e0*/  LDCU UR4, c[0x0][0x388] ;  /* 0x00007100ff0477ac */ /* 0x000e220008000800 */
[----:B------:R-:W-:-:S05]  /*00f0*/  IMAD R27, R19, R2, RZ ;  /* 0x00000002131b7224 */ /* 0x000fca00078e02ff */
[----:B0-----:R-:W-:-:S13]  /*0100*/  ISETP.GE.AND P0, PT, R27, UR4, PT ;  /* 0x000000041b007c0c */ /* 0x001fda000bf06270 */
[----:B------:R-:W-:Y:S05]  /*0110*/  @P0 BRA `(.L_x_0) ;  /* 0x0000000c00b40947 */ /* 0x000fea0003800000 */
[C---:B------:R-:W-:Y:S02]  /*0120*/  IADD3 R25, PT, PT, R2.reuse, -0x1, R27 ;  /* 0xffffffff02197810 */ /* 0x040fe40007ffe01b */
[----:B------:R-:W-:Y:S02]  /*0130*/  LEA.HI R24, R2, R27, RZ, 0x1f ;  /* 0x0000001b02187211 */ /* 0x000fe400078ff8ff */
[----:B------:R-:W-:-:S04]  /*0140*/  VIMNMX R25, PT, PT, R18, R25, PT ;  /* 0x0000001912197248 */ /* 0x000fc80003fe0100 */
[----:B------:R-:W-:-:S13]  /*0150*/  ISETP.GT.AND P0, PT, R24, R25, PT ;  /* 0x000000191800720c */ /* 0x000fda0003f04270 */
[----:B------:R-:W-:Y:S05]  /*0160*/  @P0 BRA `(.L_x_0) ;  /* 0x0000000c00a00947 */ /* 0x000fea0003800000 */
[----:B------:R-:W-:Y:S01]  /*0170*/  MOV R16, 0x0 ;  /* 0x0000000000107802 */ /* 0x000fe20000000f00 */
[----:B------:R-:W-:Y:S01]  /*0180*/  IMAD.MOV.U32 R4, RZ, RZ, 0x4 ;  /* 0x00000004ff047424 */ /* 0x000fe200078e00ff */
[----:B------:R-:W-:Y:S01]  /*0190*/  VIADDMNMX R24, R24, 0xffffffff, R18, PT ;  /* 0xffffffff18187846 */ /* 0x000fe20003800112 */
[----:B------:R-:W-:Y:S01]  /*01a0*/  IMAD.MOV.U32 R5, RZ, RZ, 0x0 ;  /* 0x00000000ff057424 */ /* 0x000fe200078e00ff */
[----:B------:R0:W1:Y:S03]  /*01b0*/  LDC.64 R6, c[0x4][R16] ;  /* 0x0100000010067b82 */ /* 0x0000660000000a00 */
[----:B------:R-:W-:Y:S02]  /*01c0*/  IMAD.IADD R23, R24, 0x1, -R27 ;  /* 0x0000000118177824 */ /* 0x000fe400078e0a1b */
[----:B------:R-:W-:Y:S02]  /*01d0*/  IMAD.IADD R22, R25, 0x1, -R24 ;  /* 0x0000000119167824 */ /* 0x000fe400078e0a18 */
[----:B------:R-:W-:-:S07]  /*01e0*/  IMAD.WIDE R4, R23, 0x4, R4 ;  /* 0x0000000417047825 */ /* 0x000fce00078e0204 */
[----:B------:R-:W-:-:S07]  /*01f0*/  LEPC R20, `(.L_x_1) ;  /* 0x000000001014794e */ /* 0x000fce0000000000 */
[----:B01----:R-:W-:Y:S05]  /*0200*/  CALL.ABS.NOINC R6 ;  /* 0x0000000006007343 */ /* 0x003fea0003c00000 */
.L_x_1:
[----:B------:R0:W1:Y:S01]  /*0210*/  LDC.64 R6, c[0x4][R16] ;  /* 0x0100000010067b82 */ /* 0x0000620000000a00 */
[----:B------:R-:W-:Y:S01]  /*0220*/  IMAD.WIDE R8, R22, 0x4, RZ ;  /* 0x0000000416087825 */ /* 0x000fe200078e02ff */
[----:B------:R-:W-:-:S03]  /*0230*/  MOV R29, R5 ;  /* 0x00000005001d7202 */ /* 0x000fc60000000f00 */
[----:B------:R-:W-:Y:S02]  /*0240*/  IMAD.MOV.U32 R28, RZ, RZ, R4 ;  /* 0x000000ffff1c7224 */ /* 0x000fe400078e0004 */
[----:B------:R-:W-:Y:S02]  /*0250*/  IMAD.MOV.U32 R4, RZ, RZ, R8 ;  /* 0x000000ffff047224 */ /* 0x000fe400078e0008 */
[----:B0-----:R-:W-:-:S07]  /*0260*/  IMAD.MOV.U32 R5, RZ, RZ, R9 ;  /* 0x000000ffff057224 */ /* 0x001fce00078e0009 */
[----:B------:R-:W-:-:S07]  /*0270*/  LEPC R20, `(.L_x_2) ;  /* 0x000000001014794e */ /* 0x000fce0000000000 */
[----:B-1----:R-:W-:Y:S05]  /*0280*/  CALL.ABS.NOINC R6 ;  /* 0x0000000006007343 */ /* 0x002fea0003c00000 */
.L_x_2:
[----:B------:R-:W-:Y:S01]  /*0290*/  ISETP.GE.AND P0, PT, R23, RZ, PT ;  /* 0x000000ff1700720c */ /* 0x000fe20003f06270 */
[----:B------:R-:W-:Y:S01]  /*02a0*/  BSSY.RECONVERGENT B0, `(.L_x_3) ;  /* 0x0000033000007945 */ /* 0x000fe20003800200 */
[----:B------:R-:W-:Y:S02]  /*02b0*/  IMAD.MOV.U32 R16, RZ, RZ, R4 ;  /* 0x000000ffff107224 */ /* 0x000fe400078e0004 */
[----:B------:R-:W-:-:S09]  /*02c0*/  IMAD.MOV.U32 R17, RZ, RZ, R5 ;  /* 0x000000ffff117224 */ /* 0x000fd200078e0005 */
[----:B------:R-:W-:Y:S05]  /*02d0*/  @!P0 BRA `(.L_x_4) ;  /* 0x0000000000bc8947 */ /* 0x000fea0003800000 */
[C---:B------:R-:W-:Y:S01]  /*02e0*/  ISETP.GE.U32.AND P1, PT, R23.reuse, 0x3, PT ;  /* 0x000000031700780c */ /* 0x040fe20003f26070 */
[----:B------:R-:W-:Y:S01]  /*02f0*/  VIADD R3, R23, 0x1 ;  /* 0x0000000117037836 */ /* 0x000fe20000000000 */
[----:B------:R-:W-:Y:S01]  /*0300*/  BSSY.RECONVERGENT B1, `(.L_x_5) ;  /* 0x000001d000017945 */ /* 0x000fe20003800200 */
[----:B------:R-:W-:-:S03]  /*0310*/  IMAD.MOV.U32 R0, RZ, RZ, RZ ;  /* 0x000000ffff007224 */ /* 0x000fc600078e00ff */
[----:B------:R-:W-:-:S04]  /*0320*/  LOP3.LUT R8, R3, 0x3, RZ, 0xc0, !PT ;  /* 0x0000000303087812 */ /* 0x000fc800078ec0ff */
[----:B------:R-:W-:-:S03]  /*0330*/  ISETP.NE.AND P0, PT, R8, RZ, PT ;  /* 0x000000ff0800720c */ /* 0x000fc60003f05270 */
[----:B------:R-:W-:Y:S10]  /*0340*/  @!P1 BRA `(.L_x_6) ;  /* 0x0000000000609947 */ /* 0x000ff40003800000 */
[----:B------:R-:W-:Y:S02]  /*0350*/  IADD3 R10, P1, PT, R28, 0x8, RZ ;  /* 0x000000081c0a7810 */ /* 0x000fe40007f3e0ff */
[----:B------:R-:W-:Y:S02]  /*0360*/  LOP3.LUT R0, R3, 0xfffffffc, RZ, 0xc0, !PT ;  /* 0xfffffffc03007812 */ /* 0x000fe400078ec0ff */
[----:B------:R-:W-:Y:S01]  /*0370*/  MOV R9, R27 ;  /* 0x0000001b00097202 */ /* 0x000fe20000000f00 */
[----:B------:R-:W-:Y:S02]  /*0380*/  IMAD.X R12, RZ, RZ, R29, P1 ;  /* 0x000000ffff0c7224 */ /* 0x000fe400008e061d */
[----:B------:R-:W-:-:S07]  /*0390*/  IMAD.MOV R3, RZ, RZ, -R0 ;  /* 0x000000ffff037224 */ /* 0x000fce00078e0a00 */
.L_x_7:
[----:B------:R-:W-:Y:S02]  /*03a0*/  IMAD.U32 R4, RZ, RZ, UR38 ;  /* 0x00000026ff047e24 */ /* 0x000fe4000f8e00ff */
[----:B------:R-:W-:Y:S02]  /*03b0*/  IMAD.U32 R5, RZ, RZ, UR39 ;  /* 0x00000027ff057e24 */ /* 0x000fe4000f8e00ff */
[----:B------:R-:W-:-:S05]  /*03c0*/  IMAD.WIDE R4, R9, 0x4, R4 ;  /* 0x0000000409047825 */ /* 0x000fca00078e0204 */
[----:B0-----:R-:W2:Y:S01]  /*03d0*/  LDG.E R11, desc[UR36][R4.64+-0x8] ;  /* 0xfffff824040b7981 */ /* 0x001ea2000c1e1900 */
[----:B------:R-:W-:Y:S02]  /*03e0*/  IMAD.MOV.U32 R6, RZ, RZ, R10 ;  /* 0x000000ffff067224 */ /* 0x000fe400078e000a */
[----:B------:R-:W-:-:S05]  /*03f0*/  IMAD.MOV.U32 R7, RZ, RZ, R12 ;  /* 0x000000ffff077224 */ /* 0x000fca00078e000c */
[----:B--2---:R0:W-:Y:S04]  /*0400*/  ST.E desc[UR36][R6.64+-0x8], R11 ;  /* 0xfffff80b06007985 */ /* 0x0041e8000c101924 */
[----:B------:R-:W2:Y:S04]  /*0410*/  LDG.E R13, desc[UR36][R4.64+-0x4] ;  /* 0xfffffc24040d7981 */ /* 0x000ea8000c1e1900 */
[----:B--2---:R0:W-:Y:S04]  /*0420*/  ST.E desc[UR36][R6.64+-0x4], R13 ;  /* 0xfffffc0d06007985 */ /* 0x0041e8000c101924 */
[----:B------:R-:W2:Y:S04]  /*0430*/  LDG.E R15, desc[UR36][R4.64] ;  /* 0x00000024040f7981 */ /* 0x000ea8000c1e1900 */
[----:B--2---:R0:W-:Y:S04]  /*0440*/  ST.E desc[UR36][R6.64], R15 ;  /* 0x0000000f06007985 */ /* 0x0041e8000c101924 */
[----:B------:R-:W2:Y:S01]  /*0450*/  LDG.E R21, desc[UR36][R4.64+0x4] ;  /* 0x0000042404157981 */ /* 0x000ea2000c1e1900 */
[----:B------:R-:W-:Y:S01]  /*0460*/  IADD3 R3, PT, PT, R3, 0x4, RZ ;  /* 0x0000000403037810 */ /* 0x000fe20007ffe0ff */
[----:B------:R-:W-:Y:S01]  /*0470*/  VIADD R9, R9, 0x4 ;  /* 0x0000000409097836 */ /* 0x000fe20000000000 */
[----:B------:R-:W-:-:S02]  /*0480*/  IADD3 R10, P2, PT, R6, 0x10, RZ ;  /* 0x00000010060a7810 */ /* 0x000fc40007f5e0ff */
[----:B------:R-:W-:-:S03]  /*0490*/  ISETP.NE.AND P1, PT, R3, RZ, PT ;  /* 0x000000ff0300720c */ /* 0x000fc60003f25270 */
[----:B------:R-:W-:Y:S01]  /*04a0*/  IMAD.X R12, RZ, RZ, R7, P2 ;  /* 0x000000ffff0c7224 */ /* 0x000fe200010e0607 */
[----:B--2---:R0:W-:Y:S09]  /*04b0*/  ST.E desc[UR36][R6.64+0x4], R21 ;  /* 0x0000041506007985 */ /* 0x0041f2000c101924 */
[----:B------:R-:W-:Y:S05]  /*04c0*/  @P1 BRA `(.L_x_7) ;  /* 0xfffffffc00b41947 */ /* 0x000fea000383ffff */
.L_x_6:
[----:B------:R-:W-:Y:S05]  /*04d0*/  BSYNC.RECONVERGENT B1 ;  /* 0x0000000000017941 */ /* 0x000fea0003800200 */
.L_x_5:
[----:B------:R-:W-:Y:S05]  /*04e0*/  @!P0 BRA `(.L_x_4) ;  /* 0x0000000000388947 */ /* 0x000fea0003800000 */
[----:B------:R-:W1:Y:S01]  /*04f0*/  LDC.64 R4, c[0x0][0x380] ;  /* 0x0000e000ff047b82 */ /* 0x000e620000000a00 */
[----:B------:R-:W-:-:S04]  /*0500*/  IMAD.IADD R3, R27, 0x1, R0 ;  /* 0x000000011b037824 */ /* 0x000fc800078e0200 */
[----:B-1----:R-:W-:-:S05]  /*0510*/  IMAD.WIDE R4, R3, 0x4, R4 ;  /* 0x0000000403047825 */ /* 0x002fca00078e0204 */
[----:B------:R-:W2:Y:S01]  /*0520*/  LDG.E R3, desc[UR36][R4.64] ;  /* 0x0000002404037981 */ /* 0x000ea2000c1e1900 */
[----:B0-----:R-:W-:Y:S01]  /*0530*/  IMAD.WIDE.U32 R6, R0, 0x4, R28 ;  /* 0x0000000400067825 */ /* 0x001fe200078e001c */
[----:B------:R-:W-:-:S04]  /*0540*/  ISETP.NE.AND P0, PT, R8, 0x1, PT ;  /* 0x000000010800780c */ /* 0x000fc80003f05270 */
[----:B--2---:R1:W-:Y:S09]  /*0550*/  ST.E desc[UR36][R6.64], R3 ;  /* 0x0000000306007985 */ /* 0x0043f2000c101924 */
[----:B------:R-:W-:Y:S05]  /*0560*/  @!P0 BRA `(.L_x_4) ;  /* 0x0000000000188947 */ /* 0x000fea0003800000 */
[----:B-1----:R-:W2:Y:S01]  /*0570*/  LDG.E R3, desc[UR36][R4.64+0x4] ;  /* 0x0000042404037981 */ /* 0x002ea2000c1e1900 */
[----:B------:R-:W-:-:S03]  /*0580*/  ISETP.NE.AND P0, PT, R8, 0x2, PT ;  /* 0x000000020800780c */ /* 0x000fc60003f05270 */
[----:B--2---:R2:W-:Y:S10]  /*0590*/  ST.E desc[UR36][R6.64+0x4], R3 ;  /* 0x0000040306007985 */ /* 0x0045f4000c101924 */
[----:B------:R-:W-:Y:S05]  /*05a0*/  @!P0 BRA `(.L_x_4) ;  /* 0x0000000000088947 */ /* 0x000fea0003800000 */
[----:B------:R-:W3:Y:S04]  /*05b0*/  LDG.E R5, desc[UR36][R4.64+0x8] ;  /* 0x0000082404057981 */ /* 0x000ee8000c1e1900 */
[----:B---3--:R3:W-:Y:S02]  /*05c0*/  ST.E desc[UR36][R6.64+0x8], R5 ;  /* 0x0000080506007985 */ /* 0x0087e4000c101924 */
.L_x_4:
[----:B------:R-:W-:Y:S05]  /*05d0*/  BSYNC.RECONVERGENT B0 ;  /* 0x0000000000007941 */ /* 0x000fea0003800200 */
.L_x_3:
[----:B------:R-:W-:Y:S01]  /*05e0*/  ISETP.GE.AND P0, PT, R22, 0x1, PT ;  /* 0x000000011600780c */ /* 0x000fe20003f06270 */
[----:B------:R-:W-:-:S12]  /*05f0*/  BSSY.RECONVERGENT B0, `(.L_x_8) ;  /* 0x000003a000007945 */ /* 0x000fd80003800200 */
[----:B------:R-:W-:Y:S05]  /*0600*/  @!P0 BRA `(.L_x_9) ;  /* 0x0000000000e08947 */ /* 0x000fea0003800000 */
[----:B------:R-:W-:Y:S01]  /*0610*/  IMAD.IADD R0, R24, 0x1, -R25 ;  /* 0x0000000118007824 */ /* 0x000fe200078e0a19 */
[----:B------:R-:W-:Y:S01]  /*0620*/  LOP3.LUT R10, R22, 0x3, RZ, 0xc0, !PT ;  /* 0x00000003160a7812 */ /* 0x000fe200078ec0ff */
[----:B------:R-:W-:Y:S01]  /*0630*/  BSSY.RECONVERGENT B1, `(.L_x_10) ;  /* 0x0000019000017945 */ /* 0x000fe20003800200 */
[----:B-12---:R-:W-:Y:S02]  /*0640*/  IMAD.MOV.U32 R3, RZ, RZ, RZ ;  /* 0x000000ffff037224 */ /* 0x006fe400078e00ff */
[----:B------:R-:W-:Y:S02]  /*0650*/  ISETP.GT.U32.AND P1, PT, R0, -0x4, PT ;  /* 0xfffffffc0000780c */ /* 0x000fe40003f24070 */
[----:B------:R-:W-:-:S11]  /*0660*/  ISETP.NE.AND P0, PT, R10, RZ, PT ;  /* 0x000000ff0a00720c */ /* 0x000fd60003f05270 */
[----:B------:R-:W-:Y:S05]  /*0670*/  @P1 BRA `(.L_x_11) ;  /* 0x0000000000501947 */ /* 0x000fea0003800000 */
[----:B------:R-:W-:Y:S01]  /*0680*/  LOP3.LUT R3, R22, 0x7ffffffc, RZ, 0xc0, !PT ;  /* 0x7ffffffc16037812 */ /* 0x000fe200078ec0ff */
[----:B------:R-:W-:Y:S01]  /*0690*/  IMAD.MOV.U32 R9, RZ, RZ, RZ ;  /* 0x000000ffff097224 */ /* 0x000fe200078e00ff */
[----:B------:R-:W-:-:S07]  /*06a0*/  SHF.R.S32.HI R8, RZ, 0x1f, R24 ;  /* 0x0000001fff087819 */ /* 0x000fce0000011418 */
.L_x_12:
[----:B-1----:R-:W1:Y:S01]  /*06b0*/  LDCU.64 UR4, c[0x0][0x380] ;  /* 0x00007000ff0477ac */ /* 0x002e620008000a00 */
[----:B------:R-:W-:-:S04]  /*06c0*/  IADD3 R0, P1, PT, R24, R9, RZ ;  /* 0x0000000918007210 */ /* 0x000fc80007f3e0ff */
[----:B---3--:R-:W-:Y:S02]  /*06d0*/  LEA.HI.X.SX32 R5, R9, R8, 0x1, P1 ;  /* 0x0000000809057211 */ /* 0x008fe400008f0eff */
[----:B-1----:R-:W-:-:S04]  /*06e0*/  LEA R4, P1, R0, UR4, 0x2 ;  /* 0x0000000400047c11 */ /* 0x002fc8000f8210ff */
[----:B------:R-:W-:-:S05]  /*06f0*/  LEA.HI.X R5, R0, UR5, R5, 0x2, P1 ;  /* 0x0000000500057c11 */ /* 0x000fca00088f1405 */
[----:B0-----:R-:W2:Y:S01]  /*0700*/  LDG.E R11, desc[UR36][R4.64+0x4] ;  /* 0x00000424040b7981 */ /* 0x001ea2000c1e1900 */
[----:B------:R-:W-:-:S05]  /*0710*/  IMAD.WIDE.U32 R6, R9, 0x4, R16 ;  /* 0x0000000409067825 */ /* 0x000fca00078e0010 */
[----:B--2---:R1:W-:Y:S04]  /*0720*/  ST.E desc[UR36][R6.64], R11 ;  /* 0x0000000b06007985 */ /* 0x0043e8000c101924 */
[----:B------:R-:W2:Y:S04]  /*0730*/  LDG.E R13, desc[UR36][R4.64+0x8] ;  /* 0x00000824040d7981 */ /* 0x000ea8000c1e1900 */
[----:B--2---:R1:W-:Y:S04]  /*0740*/  ST.E desc[UR36][R6.64+0x4], R13 ;  /* 0x0000040d06007985 */ /* 0x0043e8000c101924 */
[----:B------:R-:W2:Y:S04]  /*0750*/  LDG.E R15, desc[UR36][R4.64+0xc] ;  /* 0x00000c24040f7981 */ /* 0x000ea8000c1e1900 */
[----:B--2---:R1:W-:Y:S04]  /*0760*/  ST.E desc[UR36][R6.64+0x8], R15 ;  /* 0x0000080f06007985 */ /* 0x0043e8000c101924 */
[----:B------:R-:W2:Y:S01]  /*0770*/  LDG.E R21, desc[UR36][R4.64+0x10] ;  /* 0x0000102404157981 */ /* 0x000ea2000c1e1900 */
[----:B------:R-:W-:-:S04]  /*0780*/  IADD3 R9, PT, PT, R9, 0x4, RZ ;  /* 0x0000000409097810 */ /* 0x000fc80007ffe0ff */
[----:B------:R-:W-:Y:S01]  /*0790*/  ISETP.NE.AND P1, PT, R9, R3, PT ;  /* 0x000000030900720c */ /* 0x000fe20003f25270 */
[----:B--2---:R1:W-:-:S12]  /*07a0*/  ST.E desc[UR36][R6.64+0xc], R21 ;  /* 0x00000c1506007985 */ /* 0x0043d8000c101924 */
[----:B------:R-:W-:Y:S05]  /*07b0*/  @P1 BRA `(.L_x_12) ;  /* 0xfffffffc00bc1947 */ /* 0x000fea000383ffff */
.L_x_11:
[----:B------:R-:W-:Y:S05]  /*07c0*/  BSYNC.RECONVERGENT B1 ;  /* 0x0000000000017941 */ /* 0x000fea0003800200 */
.L_x_10:
[----:B------:R-:W-:Y:S05]  /*07d0*/  @!P0 BRA `(.L_x_9) ;  /* 0x00000000006c8947 */ /* 0x000fea0003800000 */
[----:B---3--:R-:W2:Y:S01]  /*07e0*/  LDC.64 R4, c[0x0][0x380] ;  /* 0x0000e000ff047b82 */ /* 0x008ea20000000a00 */
[----:B------:R-:W-:Y:S02]  /*07f0*/  SHF.R.S32.HI R0, RZ, 0x1f, R24 ;  /* 0x0000001fff007819 */ /* 0x000fe40000011418 */
[----:B01----:R-:W-:-:S05]  /*0800*/  IADD3 R6, P0, PT, R24, R3, RZ ;  /* 0x0000000318067210 */ /* 0x003fca0007f1e0ff */
[----:B------:R-:W-:Y:S01]  /*0810*/  IMAD.X R7, RZ, RZ, R0, P0 ;  /* 0x000000ffff077224 */ /* 0x000fe200000e0600 */
[----:B--2---:R-:W-:-:S04]  /*0820*/  LEA R8, P0, R6, R4, 0x2 ;  /* 0x0000000406087211 */ /* 0x004fc800078010ff */
[----:B------:R-:W-:-:S06]  /*0830*/  LEA.HI.X R9, R6, R5, R7, 0x2, P0 ;  /* 0x0000000506097211 */ /* 0x000fcc00000f1407 */
[----:B------:R-:W2:Y:S01]  /*0840*/  LDG.E R9, desc[UR36][R8.64+0x4] ;  /* 0x0000042408097981 */ /* 0x000ea2000c1e1900 */
[----:B------:R-:W-:Y:S01]  /*0850*/  IMAD.WIDE.U32 R6, R3, 0x4, R16 ;  /* 0x0000000403067825 */ /* 0x000fe200078e0010 */
[----:B------:R-:W-:-:S04]  /*0860*/  ISETP.NE.AND P0, PT, R10, 0x1, PT ;  /* 0x000000010a00780c */ /* 0x000fc80003f05270 */
[----:B--2---:R4:W-:Y:S09]  /*0870*/  ST.E desc[UR36][R6.64], R9 ;  /* 0x0000000906007985 */ /* 0x0049f2000c101924 */
[----:B------:R-:W-:Y:S05]  /*0880*/  @!P0 BRA `(.L_x_9) ;  /* 0x0000000000408947 */ /* 0x000fea0003800000 */
[----:B----4-:R-:W-:-:S05]  /*0890*/  VIADD R9, R3, 0x1 ;  /* 0x0000000103097836 */ /* 0x010fca0000000000 */
[----:B------:R-:W-:-:S05]  /*08a0*/  IADD3 R9, P0, PT, R24, R9, RZ ;  /* 0x0000000918097210 */ /* 0x000fca0007f1e0ff */
[----:B------:R-:W-:Y:S01]  /*08b0*/  IMAD.X R12, RZ, RZ, R0, P0 ;  /* 0x000000ffff0c7224 */ /* 0x000fe200000e0600 */
[----:B------:R-:W-:-:S04]  /*08c0*/  LEA R8, P0, R9, R4, 0x2 ;  /* 0x0000000409087211 */ /* 0x000fc800078010ff */
[----:B------:R-:W-:-:S06]  /*08d0*/  LEA.HI.X R9, R9, R5, R12, 0x2, P0 ;  /* 0x0000000509097211 */ /* 0x000fcc00000f140c */
[----:B------:R-:W2:Y:S01]  /*08e0*/  LDG.E R9, desc[UR36][R8.64+0x4] ;  /* 0x0000042408097981 */ /* 0x000ea2000c1e1900 */
[----:B------:R-:W-:-:S03]  /*08f0*/  ISETP.NE.AND P0, PT, R10, 0x2, PT ;  /* 0x000000020a00780c */ /* 0x000fc60003f05270 */
[----:B--2---:R0:W-:Y:S10]  /*0900*/  ST.E desc[UR36][R6.64+0x4], R9 ;  /* 0x0000040906007985 */ /* 0x0041f4000c101924 */
[----:B------:R-:W-:Y:S05]  /*0910*/  @!P0 BRA `(.L_x_9) ;  /* 0x00000000001c8947 */ /* 0x000fea0003800000 */
[----:B------:R-:W-:-:S05]  /*0920*/  VIADD R3, R3, 0x2 ;  /* 0x0000000203037836 */ /* 0x000fca0000000000 */
[----:B------:R-:W-:-:S04]  /*0930*/  IADD3 R8, P0, PT, R24, R3, RZ ;  /* 0x0000000318087210 */ /* 0x000fc80007f1e0ff */
[----:B------:R-:W-:Y:S02]  /*0940*/  LEA.HI.X.SX32 R0, R3, R0, 0x1, P0 ;  /* 0x0000000003007211 */ /* 0x000fe400000f0eff */
[----:B------:R-:W-:-:S04]  /*0950*/  LEA R4, P0, R8, R4, 0x2 ;  /* 0x0000000408047211 */ /* 0x000fc800078010ff */
[----:B------:R-:W-:-:S06]  /*0960*/  LEA.HI.X R5, R8, R5, R0, 0x2, P0 ;  /* 0x0000000508057211 */ /* 0x000fcc00000f1400 */
[----:B------:R-:W2:Y:S04]  /*0970*/  LDG.E R5, desc[UR36][R4.64+0x4] ;  /* 0x0000042404057981 */ /* 0x000ea8000c1e1900 */
[----:B--2---:R1:W-:Y:S02]  /*0980*/  ST.E desc[UR36][R6.64+0x8], R5 ;  /* 0x0000080506007985 */ /* 0x0043e4000c101924 */
.L_x_9:
[----:B------:R-:W-:Y:S05]  /*0990*/  BSYNC.RECONVERGENT B0 ;  /* 0x0000000000007941 */ /* 0x000fea0003800200 */
.L_x_8:
[----:B------:R-:W-:Y:S01]  /*09a0*/  ISETP.GE.AND P0, PT, R22, 0x1, PT ;  /* 0x000000011600780c */ /* 0x000fe20003f06270 */
[----:B------:R-:W-:Y:S01]  /*09b0*/  BSSY.RECONVERGENT B0, `(.L_x_13) ;  /* 0x000001b000007945 */ /* 0x000fe20003800200 */
[----:B------:R-:W-:Y:S02]  /*09c0*/  IMAD.MOV.U32 R0, RZ, RZ, RZ ;  /* 0x000000ffff007224 */ /* 0x000fe400078e00ff */
[----:B------:R-:W-:Y:S01]  /*09d0*/  ISETP.LT.OR P0, PT, R23, RZ, !P0 ;  /* 0x000000ff1700720c */ /* 0x000fe20004701670 */
[----:B-12---:R-:W-:-:S12]  /*09e0*/  IMAD.MOV.U32 R3, RZ, RZ, RZ ;  /* 0x000000ffff037224 */ /* 0x006fd800078e00ff */
[----:B------:R-:W-:Y:S05]  /*09f0*/  @P0 BRA `(.L_x_14) ;  /* 0x0000000000580947 */ /* 0x000fea0003800000 */
[----:B---3--:R-:W1:Y:S01]  /*0a00*/  LDC.64 R4, c[0x0][0x380] ;  /* 0x0000e000ff047b82 */ /* 0x008e620000000a00 */
[----:B------:R-:W-:Y:S02]  /*0a10*/  HFMA2 R3, -RZ, RZ, 0, 0 ;  /* 0x00000000ff037431 */ /* 0x000fe400000001ff */
[----:B------:R-:W-:-:S07]  /*0a20*/  IMAD.MOV.U32 R0, RZ, RZ, RZ ;  /* 0x000000ffff007224 */ /* 0x000fce00078e00ff */
.L_x_15:
[----:B0---4-:R-:W-:-:S04]  /*0a30*/  IMAD.WIDE.U32 R6, R0, 0x4, R28 ;  /* 0x0000000400067825 */ /* 0x011fc800078e001c */
[----:B------:R-:W-:Y:S02]  /*0a40*/  IMAD.WIDE.U32 R8, R3, 0x4, R16 ;  /* 0x0000000403087825 */ /* 0x000fe400078e0010 */
[----:B------:R-:W2:Y:S04]  /*0a50*/  LD.E R6, desc[UR36][R6.64] ;  /* 0x0000002406067980 */ /* 0x000ea8000c101900 */
[----:B------:R-:W2:Y:S01]  /*0a60*/  LD.E R9, desc[UR36][R8.64] ;  /* 0x0000002408097980 */ /* 0x000ea2000c101900 */
[----:B-1----:R-:W-:-:S04]  /*0a70*/  IMAD.WIDE R10, R27, 0x4, R4 ;  /* 0x000000041b0a7825 */ /* 0x002fc800078e0204 */
[----:B------:R-:W-:Y:S02]  /*0a80*/  VIADD R12, R0, 0x1 ;  /* 0x00000001000c7836 */ /* 0x000fe40000000000 */
[----:B------:R-:W-:Y:S02]  /*0a90*/  VIADD R13, R3, 0x1 ;  /* 0x00000001030d7836 */ /* 0x000fe40000000000 */
[----:B------:R-:W-:Y:S01]  /*0aa0*/  VIADD R27, R27, 0x1 ;  /* 0x000000011b1b7836 */ /* 0x000fe20000000000 */
[CC--:B--2---:R-:W-:Y:S02]  /*0ab0*/  ISETP.GT.AND P0, PT, R6.reuse, R9.reuse, PT ;  /* 0x000000090600720c */ /* 0x0c4fe40003f04270 */
[CC--:B------:R-:W-:Y:S02]  /*0ac0*/  ISETP.GT.AND P1, PT, R6.reuse, R9.reuse, PT ;  /* 0x000000090600720c */ /* 0x0c0fe40003f24270 */
[----:B------:R-:W-:-:S05]  /*0ad0*/  VIMNMX R15, PT, PT, R6, R9, PT ;  /* 0x00000009060f7248 */ /* 0x000fca0003fe0100 */
[----:B------:R2:W-:Y:S04]  /*0ae0*/  STG.E desc[UR36][R10.64], R15 ;  /* 0x0000000f0a007986 */ /* 0x0005e8000c101924 */
[----:B------:R-:W-:Y:S02]  /*0af0*/  @!P0 IMAD.MOV R13, RZ, RZ, R3 ;  /* 0x000000ffff0d8224 */ /* 0x000fe400078e0203 */
[----:B------:R-:W-:Y:S02]  /*0b00*/  @P1 IMAD.MOV R12, RZ, RZ, R0 ;  /* 0x000000ffff0c1224 */ /* 0x000fe400078e0200 */
[----:B------:R-:W-:Y:S01]  /*0b10*/  IMAD.MOV.U32 R3, RZ, RZ, R13 ;  /* 0x000000ffff037224 */ /* 0x000fe200078e000d */
[----:B------:R-:W-:Y:S02]  /*0b20*/  ISETP.GE.AND P0, PT, R13, R22, PT ;  /* 0x000000160d00720c */ /* 0x000fe40003f06270 */
[----:B------:R-:W-:-:S02]  /*0b30*/  ISETP.LE.AND P1, PT, R12, R23, PT ;  /* 0x000000170c00720c */ /* 0x000fc40003f23270 */
[----:B------:R-:W-:-:S11]  /*0b40*/  MOV R0, R12 ;  /* 0x0000000c00007202 */ /* 0x000fd60000000f00 */
[----:B--2---:R-:W-:Y:S05]  /*0b50*/  @!P0 BRA P1, `(.L_x_15) ;  /* 0xfffffffc00b48947 */ /* 0x004fea000083ffff */
.L_x_14:
[----:B------:R-:W-:Y:S05]  /*0b60*/  BSYNC.RECONVERGENT B0 ;  /* 0x0000000000007941 */ /* 0x000fea0003800200 */
.L_x_13:
[----:B---3--:R-:W1:Y:S01]  /*0b70*/  LDC.64 R4, c[0x0][0x380] ;  /* 0x0000e000ff047b82 */ /* 0x008e620000000a00 */
[----:B------:R-:W-:Y:S01]  /*0b80*/  ISETP.GT.AND P0, PT, R0, R23, PT ;  /* 0x000000170000720c */ /* 0x000fe20003f04270 */
[----:B------:R-:W-:-:S12]  /*0b90*/  BSSY.RECONVERGENT B0, `(.L_x_16) ;  /* 0x000000a000007945 */ /* 0x000fd80003800200 */
[----:B------:R-:W-:Y:S05]  /*0ba0*/  @P0 BRA `(.L_x_17) ;  /* 0x0000000000200947 */ /* 0x000fea0003800000 */
.L_x_18:
[----:B0-2-4-:R-:W-:-:S06]  /*0bb0*/  IMAD.WIDE R8, R0, 0x4, R28 ;  /* 0x0000000400087825 */ /* 0x015fcc00078e021c */
[----:B------:R-:W2:Y:S01]  /*0bc0*/  LD.E R9, desc[UR36][R8.64] ;  /* 0x0000002408097980 */ /* 0x000ea2000c101900 */
[----:B-1----:R-:W-:Y:S01]  /*0bd0*/  IMAD.WIDE R6, R27, 0x4, R4 ;  /* 0x000000041b067825 */ /* 0x002fe200078e0204 */
[----:B------:R-:W-:-:S03]  /*0be0*/  ISETP.GE.AND P0, PT, R0, R23, PT ;  /* 0x000000170000720c */ /* 0x000fc60003f06270 */
[----:B------:R-:W-:Y:S02]  /*0bf0*/  VIADD R0, R0, 0x1 ;  /* 0x0000000100007836 */ /* 0x000fe40000000000 */
[----:B------:R-:W-:Y:S01]  /*0c00*/  VIADD R27, R27, 0x1 ;  /* 0x000000011b1b7836 */ /* 0x000fe20000000000 */
[----:B--2---:R2:W-:Y:S07]  /*0c10*/  STG.E desc[UR36][R6.64], R9 ;  /* 0x0000000906007986 */ /* 0x0045ee000c101924 */
[----:B------:R-:W-:Y:S05]  /*0c20*/  @!P0 BRA `(.L_x_18) ;  /* 0xfffffffc00e08947 */ /* 0x000fea000383ffff */
.L_x_17:
[----:B------:R-:W-:Y:S05]  /*0c30*/  BSYNC.RECONVERGENT B0 ;  /* 0x0000000000007941 */ /* 0x000fea0003800200 */
.L_x_16:
[----:B------:R-:W-:Y:S01]  /*0c40*/  ISETP.GE.AND P0, PT, R3, R22, PT ;  /* 0x000000160300720c */ /* 0x000fe20003f06270 */
[----:B------:R-:W-:-:S12]  /*0c50*/  BSSY.RECONVERGENT B0, `(.L_x_19) ;  /* 0x000002e000007945 */ /* 0x000fd80003800200 */
[----:B------:R-:W-:Y:S05]  /*0c60*/  @P0 BRA `(.L_x_20) ;  /* 0x0000000000b00947 */ /* 0x000fea0003800000 */
[----:B------:R-:W-:Y:S01]  /*0c70*/  IADD3 R0, PT, PT, R25, -R3, -R24 ;  /* 0x8000000319007210 */ /* 0x000fe20007ffe818 */
[----:B------:R-:W-:Y:S01]  /*0c80*/  BSSY.RECONVERGENT B1, `(.L_x_21) ;  /* 0x0000018000017945 */ /* 0x000fe20003800200 */
[----:B0-2-4-:R-:W-:Y:S02]  /*0c90*/  IMAD.MOV.U32 R9, RZ, RZ, R27 ;  /* 0x000000ffff097224 */ /* 0x015fe400078e001b */
[----:B------:R-:W-:Y:S01]  /*0ca0*/  LOP3.LUT P0, R0, R0, 0x3, RZ, 0xc0, !PT ;  /* 0x0000000300007812 */ /* 0x000fe2000780c0ff */
[----:B------:R-:W-:-:S12]  /*0cb0*/  IMAD.MOV.U32 R11, RZ, RZ, R3 ;  /* 0x000000ffff0b7224 */ /* 0x000fd800078e0003 */
[----:B------:R-:W-:Y:S05]  /*0cc0*/  @!P0 BRA `(.L_x_22) ;  /* 0x00000000004c8947 */ /* 0x000fea0003800000 */
[C---:B-1----:R-:W-:Y:S01]  /*0cd0*/  IMAD.WIDE R4, R3.reuse, 0x4, R16 ;  /* 0x0000000403047825 */ /* 0x042fe200078e0210 */
[----:B------:R-:W0:Y:S04]  /*0ce0*/  LDC.64 R6, c[0x0][0x380] ;  /* 0x0000e000ff067b82 */ /* 0x000e280000000a00 */
[----:B------:R-:W2:Y:S01]  /*0cf0*/  LD.E R13, desc[UR36][R4.64] ;  /* 0x00000024040d7980 */ /* 0x000ea2000c101900 */
[----:B------:R-:W-:Y:S01]  /*0d00*/  ISETP.NE.AND P0, PT, R0, 0x1, PT ;  /* 0x000000010000780c */ /* 0x000fe20003f05270 */
[----:B------:R-:W-:Y:S01]  /*0d10*/  VIADD R11, R3, 0x1 ;  /* 0x00000001030b7836 */ /* 0x000fe20000000000 */
[C---:B------:R-:W-:Y:S01]  /*0d20*/  IADD3 R9, PT, PT, R27.reuse, 0x1, RZ ;  /* 0x000000011b097810 */ /* 0x040fe20007ffe0ff */
[----:B0-----:R-:W-:-:S05]  /*0d30*/  IMAD.WIDE R6, R27, 0x4, R6 ;  /* 0x000000041b067825 */ /* 0x001fca00078e0206 */
[----:B--2---:R0:W-:Y:S05]  /*0d40*/  STG.E desc[UR36][R6.64], R13 ;  /* 0x0000000d06007986 */ /* 0x0041ea000c101924 */
[----:B------:R-:W-:Y:S05]  /*0d50*/  @!P0 BRA `(.L_x_22) ;  /* 0x0000000000288947 */ /* 0x000fea0003800000 */
[----:B0-----:R-:W2:Y:S01]  /*0d60*/  LD.E R13, desc[UR36][R4.64+0x4] ;  /* 0x00000424040d7980 */ /* 0x001ea2000c101900 */
[----:B------:R-:W-:Y:S01]  /*0d70*/  ISETP.NE.AND P0, PT, R0, 0x2, PT ;  /* 0x000000020000780c */ /* 0x000fe20003f05270 */
[----:B------:R-:W-:Y:S02]  /*0d80*/  VIADD R11, R3, 0x2 ;  /* 0x00000002030b7836 */ /* 0x000fe40000000000 */
[----:B------:R-:W-:Y:S01]  /*0d90*/  VIADD R9, R27, 0x2 ;  /* 0x000000021b097836 */ /* 0x000fe20000000000 */
[----:B--2---:R2:W-:Y:S09]  /*0da0*/  STG.E desc[UR36][R6.64+0x4], R13 ;  /* 0x0000040d06007986 */ /* 0x0045f2000c101924 */
[----:B------:R-:W-:Y:S05]  /*0db0*/  @!P0 BRA `(.L_x_22) ;  /* 0x0000000000108947 */ /* 0x000fea0003800000 */
[----:B------:R-:W3:Y:S01]  /*0dc0*/  LD.E R5, desc[UR36][R4.64+0x8] ;  /* 0x0000082404057980 */ /* 0x000ee2000c101900 */
[----:B------:R-:W-:Y:S02]  /*0dd0*/  VIADD R9, R27, 0x3 ;  /* 0x000000031b097836 */ /* 0x000fe40000000000 */
[----:B------:R-:W-:Y:S01]  /*0de0*/  VIADD R11, R3, 0x3 ;  /* 0x00000003030b7836 */ /* 0x000fe20000000000 */
[----:B---3--:R3:W-:Y:S06]  /*0df0*/  STG.E desc[UR36][R6.64+0x8], R5 ;  /* 0x0000080506007986 */ /* 0x0087ec000c101924 */
.L_x_22:
[----:B------:R-:W-:Y:S05]  /*0e00*/  BSYNC.RECONVERGENT B1 ;  /* 0x0000000000017941 */ /* 0x000fea0003800200 */
.L_x_21:
[----:B-1-3--:R-:W3:Y:S01]  /*0e10*/  LDC.64 R4, c[0x0][0x380] ;  /* 0x0000e000ff047b82 */ /* 0x00aee20000000a00 */
[----:B------:R-:W-:-:S04]  /*0e20*/  IADD3 R24, PT, PT, R24, R3, -R25 ;  /* 0x0000000318187210 */ /* 0x000fc80007ffe819 */
[----:B------:R-:W-:-:S13]  /*0e30*/  ISETP.GT.U32.AND P0, PT, R24, -0x4, PT ;  /* 0xfffffffc1800780c */ /* 0x000fda0003f04070 */
[----:B------:R-:W-:Y:S05]  /*0e40*/  @P0 BRA `(.L_x_20) ;  /* 0x0000000000380947 */ /* 0x000fea0003800000 */
.L_x_23:
[----:B0-2---:R-:W-:-:S05]  /*0e50*/  IMAD.WIDE R12, R11, 0x4, R16 ;  /* 0x000000040b0c7825 */ /* 0x005fca00078e0210 */
[----:B------:R-:W2:Y:S01]  /*0e60*/  LD.E R3, desc[UR36][R12.64] ;  /* 0x000000240c037980 */ /* 0x000ea2000c101900 */
[----:B---3--:R-:W-:-:S05]  /*0e70*/  IMAD.WIDE R6, R9, 0x4, R4 ;  /* 0x0000000409067825 */ /* 0x008fca00078e0204 */
[----:B--2---:R0:W-:Y:S04]  /*0e80*/  STG.E desc[UR36][R6.64], R3 ;  /* 0x0000000306007986 */ /* 0x0041e8000c101924 */
[----:B------:R-:W2:Y:S04]  /*0e90*/  LD.E R15, desc[UR36][R12.64+0x4] ;  /* 0x000004240c0f7980 */ /* 0x000ea8000c101900 */
[----:B--2---:R0:W-:Y:S04]  /*0ea0*/  STG.E desc[UR36][R6.64+0x4], R15 ;  /* 0x0000040f06007986 */ /* 0x0041e8000c101924 */
[----:B------:R-:W2:Y:S04]  /*0eb0*/  LD.E R21, desc[UR36][R12.64+0x8] ;  /* 0x000008240c157980 */ /* 0x000ea8000c101900 */
[----:B--2---:R0:W-:Y:S04]  /*0ec0*/  STG.E desc[UR36][R6.64+0x8], R21 ;  /* 0x0000081506007986 */ /* 0x0041e8000c101924 */
[----:B------:R-:W2:Y:S01]  /*0ed0*/  LD.E R23, desc[UR36][R12.64+0xc] ;  /* 0x00000c240c177980 */ /* 0x000ea2000c101900 */
[----:B------:R-:W-:-:S02]  /*0ee0*/  VIADD R11, R11, 0x4 ;  /* 0x000000040b0b7836 */ /* 0x000fc40000000000 */
[----:B------:R-:W-:-:S03]  /*0ef0*/  VIADD R9, R9, 0x4 ;  /* 0x0000000409097836 */ /* 0x000fc60000000000 */
[----:B------:R-:W-:Y:S01]  /*0f00*/  ISETP.GE.AND P0, PT, R11, R22, PT ;  /* 0x000000160b00720c */ /* 0x000fe20003f06270 */
[----:B--2---:R0:W-:-:S12]  /*0f10*/  STG.E desc[UR36][R6.64+0xc], R23 ;  /* 0x00000c1706007986 */ /* 0x0041d8000c101924 */
[----:B------:R-:W-:Y:S05]  /*0f20*/  @!P0 BRA `(.L_x_23) ;  /* 0xfffffffc00c88947 */ /* 0x000fea000383ffff */
.L_x_20:
[----:B------:R-:W-:Y:S05]  /*0f30*/  BSYNC.RECONVERGENT B0 ;  /* 0x0000000000007941 */ /* 0x000fea0003800200 */
.L_x_19:
[----:B------:R-:W-:Y:S01]  /*0f40*/  MOV R22, 0x8 ;  /* 0x0000000800167802 */ /* 0x000fe20000000f00 */
[----:B-1-3--:R-:W-:Y:S01]  /*0f50*/  IMAD.MOV.U32 R5, RZ, RZ, R29 ;  /* 0x000000ffff057224 */ /* 0x00afe200078e001d */
[----:B------:R-:W-:Y:S02]  /*0f60*/  MOV R4, R28 ;  /* 0x0000001c00047202 */ /* 0x000fe40000000f00 */
[----:B0-2-4-:R0:W1:Y:S05]  /*0f70*/  LDC.64 R6, c[0x4][R22] ;  /* 0x0100000016067b82 */ /* 0x01506a0000000a00 */
[----:B------:R-:W-:-:S07]  /*0f80*/  LEPC R20, `(.L_x_24) ;  /* 0x000000001014794e */ /* 0x000fce0000000000 */
[----:B01----:R-:W-:Y:S05]  /*0f90*/  CALL.ABS.NOINC R6 ;  /* 0x0000000006007343 */ /* 0x003fea0003c00000 */
.L_x_24:
[----:B------:R-:W0:Y:S01]  /*0fa0*/  LDC.64 R22, c[0x4][R22] ;  /* 0x0100000016167b82 */ /* 0x000e220000000a00 */
[----:B------:R-:W-:Y:S02]  /*0fb0*/  IMAD.MOV.U32 R4, RZ, RZ, R16 ;  /* 0x000000ffff047224 */ /* 0x000fe400078e0010 */
[----:B------:R-:W-:-:S07]  /*0fc0*/  IMAD.MOV.U32 R5, RZ, RZ, R17 ;  /* 0x000000ffff057224 */ /* 0x000fce00078e0011 */
[----:B------:R-:W-:-:S07]  /*0fd0*/  LEPC R20, `(.L_x_0) ;  /* 0x000000001014794e */ /* 0x000fce0000000000 */
[----:B0-----:R-:W-:Y:S05]  /*0fe0*/  CALL.ABS.NOINC R22 ;  /* 0x0000000016007343 */ /* 0x001fea0003c00000 */
.L_x_0:
[----:B------:R-:W-:Y:S05]  /*0ff0*/  WARPSYNC.ALL ;  /* 0x0000000000007948 */ /* 0x000fea0003800000 */
[----:B------:R-:W0:Y:S01]  /*1000*/  LDCU UR4, c[0x0][0x388] ;  /* 0x00007100ff0477ac */ /* 0x000e220008000800 */
[----:B------:R-:W-:Y:S01]  /*1010*/  IMAD.SHL.U32 R2, R2, 0x2, RZ ;  /* 0x0000000202027824 */ /* 0x000fe200078e00ff */
[----:B------:R-:W-:Y:S04]  /*1020*/  BAR.SYNC.DEFER_BLOCKING 0x0 ;  /* 0x0000000000007b1d */ /* 0x000fe80000010000 */
[----:B0-----:R-:W-:-:S13]  /*1030*/  ISETP.GT.AND P0, PT, R2, UR4, PT ;  /* 0x0000000402007c0c */ /* 0x001fda000bf04270 */
[----:B------:R-:W-:Y:S05]  /*1040*/  @!P0 BRA `(.L_x_25) ;  /* 0xfffffff000248947 */ /* 0x000fea000383ffff */
[----:B------:R-:W-:Y:S05]  /*1050*/  EXIT ;  /* 0x000000000000794d */ /* 0x000fea0003800000 */
.L_x_26:
[----:B------:R-:W-:-:S00]  /*1060*/  BRA `(.L_x_26) ;  /* 0xfffffffc00fc7947 */ /* 0x000fc0000383ffff */
[----:B------:R-:W-:-:S00]  /*1070*/  NOP ;  /* 0x0000000000007918 */ /* 0x000fc00000000000 */
        /* <DEDUP_REMOVED lines=8> */
.L_x_27:


//--------------------- .nv.shared.reserved.0     --------------------------
	.section	.nv.shared.reserved.0,"aw",@nobits
	.weak		__nv_reservedSMEM_offset_0_alias
	.size		__nv_reservedSMEM_offset_0_alias, 0, 64
	.other		__nv_reservedSMEM_offset_0_alias,@"STO_CUDA_RESERVED_SHARED STV_DEFAULT"
__nv_reservedSMEM_offset_0_alias:
	.zero		0
	.zero		64


//--------------------- .nv.constant0._Z18mergeSortIterativePii --------------------------
	.section	.nv.constant0._Z18mergeSortIterativePii,"a",@progbits
	.sectionflags	@""
	.align	4
.nv.constant0._Z18mergeSortIterativePii:
	.zero		908


//--------------------- SYMBOLS --------------------------

	.type		.nv.reservedSmem.offset0,@object
	.size		.nv.reservedSmem.offset0,0x4
	.type		malloc,@function
	.type		free,@function
